.version 3.1 
.target sm_20
.global .s32  gresult;
.global .s64 glong;

.entry main {
   .reg .s32 a, b, c, d;

   ld.global.s32  b, [gresult];
   neg.s32	b, b;
   mul.lo.s32   a, b, 25;
   abs.s32	a, a;
   mad.lo.s32   d, a, a, 45;
   st.global.s32 [gresult], d;
L1:
   ld.global.s32  b, [gresult];
   ld.global.s32  c, [gresult + 4];
   neg.s32	b, b;
   mul.lo.s32   a, b, 25;
   neg.s32	d, d;
   mul.lo.s32   c, d, 15;
   abs.s32	a, a;
   abs.s32	c, c;
   mad.lo.s32   d, a, c, 15;
   st.global.s32 [gresult], d;

L2:
   ld.global.s32  b, [gresult];
   neg.s32 	b, b;
   mul.lo.s32   a, b, 45; 
   neg.s32	a, a;
   mul.lo.s32   c, a, 12;
   st.global.s32 [gresult], c;
   exit;
}


// ===== COMPILED SASS (sm_100) =====

	.target	sm_100

	.elftype	@"ET_EXEC"


//--------------------- .note.nv.tkinfo           --------------------------
	.section	.note.nv.tkinfo,"",@"SHT_NOTE"
	.sectionflags	@"SHF_NOTE_NV_TKINFO"
	.tkinfo
        /*0018*/ 	.word	0x00000002
        /*0030*/ 	.string	""
        /*0030*/ 	.string	"ptxas"
        /*0030*/ 	.string	"Cuda compilation tools, release 13.0, V13.0.88"
        /*0030*/ 	.string	"Build cuda_13.0.r13.0/compiler.36424714_0"
        /*0030*/ 	.string	"-arch sm_100 "



//--------------------- .note.nv.cuinfo           --------------------------
	.section	.note.nv.cuinfo,"",@"SHT_NOTE"
	.sectionflags	@"SHF_NOTE_NV_CUINFO"
        /*0018*/ 	.short	0x0002
        /*001a*/ 	.short	0x0014
        /*001c*/ 	.short	0x0082
	.zero		2


//--------------------- .nv.info                  --------------------------
	.section	.nv.info,"",@"SHT_CUDA_INFO"
	.align	4


	//----- nvinfo : EIATTR_REGCOUNT
	.align		4
        /*0000*/ 	.byte	0x04, 0x2f
        /*0002*/ 	.short	(.L_3 - .L_2)
	.align		4
.L_2:
        /*0004*/ 	.word	index@(main)
        /*0008*/ 	.word	0x00000008


	//----- nvinfo : EIATTR_FRAME_SIZE
	.align		4
.L_3:
        /*000c*/ 	.byte	0x04, 0x11
        /*000e*/ 	.short	(.L_5 - .L_4)
	.align		4
.L_4:
        /*0010*/ 	.word	index@(main)
        /*0014*/ 	.word	0x00000000


	//----- nvinfo : EIATTR_MIN_STACK_SIZE
	.align		4
.L_5:
        /*0018*/ 	.byte	0x04, 0x12
        /*001a*/ 	.short	(.L_7 - .L_6)
	.align		4
.L_6:
        /*001c*/ 	.word	index@(main)
        /*0020*/ 	.word	0x00000000
.L_7:


//--------------------- .nv.compat                --------------------------
	.section	.nv.compat,"",@"SHT_CUDA_COMPAT_INFO"
	.align	4
        /*0000*/ 	.byte	0x02, 0x09, 0x00, 0x00, 0x02, 0x02, 0x01, 0x00, 0x02, 0x05, 0x05, 0x00, 0x03, 0x07, 0x01, 0x01
        /*0010*/ 	.byte	0x02, 0x03, 0x00, 0x00, 0x02, 0x06, 0x01, 0x00, 0x04, 0x0b, 0x08, 0x00, 0x09, 0x00, 0x00, 0x00
        /*0020*/ 	.byte	0x00, 0x00, 0x00, 0x00


//--------------------- .nv.info.main             --------------------------
	.section	.nv.info.main,"",@"SHT_CUDA_INFO"
	.sectionflags	@""
	.align	4


	//----- nvinfo : EIATTR_CUDA_API_VERSION
	.align		4
        /*0000*/ 	.byte	0x04, 0x37
        /*0002*/ 	.short	(.L_9 - .L_8)
.L_8:
        /*0004*/ 	.word	0x00000082


	//----- nvinfo : EIATTR_SPARSE_MMA_MASK
	.align		4
.L_9:
        /*0008*/ 	.byte	0x03, 0x50
        /*000a*/ 	.short	0x0000


	//----- nvinfo : EIATTR_MAXREG_COUNT
	.align		4
        /*000c*/ 	.byte	0x03, 0x1b
        /*000e*/ 	.short	0x00ff


	//----- nvinfo : EIATTR_MERCURY_ISA_VERSION
	.align		4
        /*0010*/ 	.byte	0x03, 0x5f
        /*0012*/ 	.short	0x0101


	//----- nvinfo : EIATTR_VRC_CTA_INIT_COUNT
	.align		4
        /*0014*/ 	.byte	0x02, 0x4a
	.zero		1
	.zero		1


	//----- nvinfo : EIATTR_EXIT_INSTR_OFFSETS
	.align		4
        /*0018*/ 	.byte	0x04, 0x1c
        /*001a*/ 	.short	(.L_11 - .L_10)


	//   ....[0]....
.L_10:
        /*001c*/ 	.word	0x000000e0


	//----- nvinfo : EIATTR_SW_WAR
	.align		4
.L_11:
        /*0020*/ 	.byte	0x04, 0x36
        /*0022*/ 	.short	(.L_13 - .L_12)
.L_12:
        /*0024*/ 	.word	0x00000008
.L_13:


//--------------------- .nv.callgraph             --------------------------
	.section	.nv.callgraph,"",@"SHT_CUDA_CALLGRAPH"
	.align	4
	.sectionentsize	8
	.align		4
        /*0000*/ 	.word	0x00000000
	.align		4
        /*0004*/ 	.word	0xffffffff
	.align		4
        /*0008*/ 	.word	0x00000000
	.align		4
        /*000c*/ 	.word	0xfffffffe
	.align		4
        /*0010*/ 	.word	0x00000000
	.align		4
        /*0014*/ 	.word	0xfffffffd
	.align		4
        /*0018*/ 	.word	0x00000000
	.align		4
        /*001c*/ 	.word	0xfffffffc


//--------------------- .nv.constant4             --------------------------
	.section	.nv.constant4,"a",@progbits
	.align	8
	.align		8
.nv.constant4:
        /*0000*/ 	.dword	gresult
	.align		8
        /*0008*/ 	.dword	glong


//--------------------- .text.main                --------------------------
	.section	.text.main,"ax",@progbits
	.align	128
.text.main:
        .type           main,@function
        .size           main,(.L_x_1 - main)
        .other          main,@"STO_CUDA_ENTRY STV_DEFAULT"
main:
[----:B------:R-:W-:Y:S08]  /*0000*/  LDC R1, c[0x0][0x37c] ;  /* 0x0000df00ff017b82 */ /* 0x000ff00000000800 */
[----:B------:R-:W0:Y:S01]  /*0010*/  LDC.64 R2, c[0x4][RZ] ;  /* 0x01000000ff027b82 */ /* 0x000e220000000a00 */
[----:B------:R-:W0:Y:S02]  /*0020*/  LDCU.64 UR4, c[0x0][0x358] ;  /* 0x00006b00ff0477ac */ /* 0x000e240008000a00 */
[----:B0-----:R-:W2:Y:S02]  /*0030*/  LDG.E R0, desc[UR4][R2.64] ;  /* 0x0000000402007981 */ /* 0x001ea4000c1e1900 */
[----:B--2---:R-:W-:-:S04]  /*0040*/  IMAD R0, R0, -0x19, RZ ;  /* 0xffffffe700007824 */ /* 0x004fc800078e02ff */
[----:B------:R-:W-:-:S04]  /*0050*/  IMAD R0, R0, R0, 0x2d ;  /* 0x0000002d00007424 */ /* 0x000fc800078e0200 */
[C---:B------:R-:W-:Y:S02]  /*0060*/  IMAD R4, R0.reuse, -0x19, RZ ;  /* 0xffffffe700047824 */ /* 0x040fe400078e02ff */
[----:B------:R-:W-:-:S03]  /*0070*/  IMAD R0, R0, -0xf, RZ ;  /* 0xfffffff100007824 */ /* 0x000fc600078e02ff */
[----:B------:R-:W-:Y:S02]  /*0080*/  IABS R4, R4 ;  /* 0x0000000400047213 */ /* 0x000fe40000000000 */
[----:B------:R-:W-:Y:S02]  /*0090*/  IABS R5, R0 ;  /* 0x0000000000057213 */ /* 0x000fe40000000000 */
[----:B------:R-:W-:-:S05]  /*00a0*/  MOV R0, R4 ;  /* 0x0000000400007202 */ /* 0x000fca0000000f00 */
[----:B------:R-:W-:-:S04]  /*00b0*/  IMAD R0, R0, R5, 0xf ;  /* 0x0000000f00007424 */ /* 0x000fc800078e0205 */
[----:B------:R-:W-:-:S05]  /*00c0*/  IMAD R5, R0, 0x21c, RZ ;  /* 0x0000021c00057824 */ /* 0x000fca00078e02ff */
[----:B------:R-:W-:Y:S01]  /*00d0*/  STG.E desc[UR4][R2.64], R5 ;  /* 0x0000000502007986 */ /* 0x000fe2000c101904 */
[----:B------:R-:W-:Y:S05]  /*00e0*/  EXIT ;  /* 0x000000000000794d */ /* 0x000fea0003800000 */
.L_x_0:
[----:B------:R-:W-:-:S00]  /*00f0*/  BRA `(.L_x_0) ;  /* 0xfffffffc00fc7947 */ /* 0x000fc0000383ffff */
[----:B------:R-:W-:-:S00]  /*0100*/  NOP ;  /* 0x0000000000007918 */ /* 0x000fc00000000000 */
[----:B------:R-:W-:-:S00]  /*0110*/  NOP ;  /* 0x0000000000007918 */ /* 0x000fc00000000000 */
[----:B------:R-:W-:-:S00]  /*0120*/  NOP ;  /* 0x0000000000007918 */ /* 0x000fc00000000000 */
[----:B------:R-:W-:-:S00]  /*0130*/  NOP ;  /* 0x0000000000007918 */ /* 0x000fc00000000000 */
[----:B------:R-:W-:-:S00]  /*0140*/  NOP ;  /* 0x0000000000007918 */ /* 0x000fc00000000000 */
[----:B------:R-:W-:-:S00]  /*0150*/  NOP ;  /* 0x0000000000007918 */ /* 0x000fc00000000000 */
[----:B------:R-:W-:-:S00]  /*0160*/  NOP ;  /* 0x0000000000007918 */ /* 0x000fc00000000000 */
[----:B------:R-:W-:-:S00]  /*0170*/  NOP ;  /* 0x0000000000007918 */ /* 0x000fc00000000000 */
.L_x_1:


//--------------------- .nv.shared.reserved.0     --------------------------
	.section	.nv.shared.reserved.0,"aw",@nobits
	.weak		__nv_reservedSMEM_offset_0_alias
	.size		__nv_reservedSMEM_offset_0_alias, 0, 64
	.other		__nv_reservedSMEM_offset_0_alias,@"STO_CUDA_RESERVED_SHARED STV_DEFAULT"
__nv_reservedSMEM_offset_0_alias:
	.zero		0
	.zero		64


//--------------------- .nv.global                --------------------------
	.section	.nv.global,"aw",@nobits
	.align	8
.nv.global:
	.type		glong,@object
	.size		glong,(gresult - glong)
glong:
	.zero		8
	.type		gresult,@object
	.size		gresult,(.L_0 - gresult)
gresult:
	.zero		4
.L_0:


//--------------------- .nv.constant0.main        --------------------------
	.section	.nv.constant0.main,"a",@progbits
	.sectionflags	@""
	.align	4
.nv.constant0.main:
	.zero		896


//--------------------- SYMBOLS --------------------------

	.type		.nv.reservedSmem.offset0,@object
	.size		.nv.reservedSmem.offset0,0x4
